//
// Generated by NVIDIA NVVM Compiler
//
// Compiler Build ID: CL-36424714
// Cuda compilation tools, release 13.0, V13.0.88
// Based on NVVM 20.0.0
//

.version 9.0
.target sm_100
.address_size 64

	// .globl	_Z19matrix_multiply_gpuPdS_S_i

.visible .entry _Z19matrix_multiply_gpuPdS_S_i(
	.param .u64 .ptr .align 1 _Z19matrix_multiply_gpuPdS_S_i_param_0,
	.param .u64 .ptr .align 1 _Z19matrix_multiply_gpuPdS_S_i_param_1,
	.param .u64 .ptr .align 1 _Z19matrix_multiply_gpuPdS_S_i_param_2,
	.param .u32 _Z19matrix_multiply_gpuPdS_S_i_param_3
)
{
	.reg .pred 	%p<10>;
	.reg .b32 	%r<81>;
	.reg .b64 	%rd<47>;
	.reg .b64 	%fd<67>;

	ld.param.u64 	%rd4, [_Z19matrix_multiply_gpuPdS_S_i_param_0];
	ld.param.u64 	%rd5, [_Z19matrix_multiply_gpuPdS_S_i_param_1];
	ld.param.u64 	%rd3, [_Z19matrix_multiply_gpuPdS_S_i_param_2];
	ld.param.u32 	%r44, [_Z19matrix_multiply_gpuPdS_S_i_param_3];
	cvta.to.global.u64 	%rd1, %rd5;
	cvta.to.global.u64 	%rd2, %rd4;
	mov.u32 	%r45, %ctaid.x;
	mov.u32 	%r46, %ntid.x;
	mov.u32 	%r47, %tid.x;
	mad.lo.s32 	%r1, %r45, %r46, %r47;
	mov.u32 	%r48, %ctaid.y;
	mov.u32 	%r49, %ntid.y;
	mul.lo.s32 	%r2, %r48, %r49;
	mov.u32 	%r3, %tid.y;
	add.s32 	%r50, %r2, %r3;
	max.s32 	%r51, %r1, %r50;
	setp.ge.s32 	%p1, %r51, %r44;
	@%p1 bra 	$L__BB0_13;
	mul.lo.s32 	%r5, %r44, %r1;
	and.b32  	%r6, %r44, 7;
	setp.lt.u32 	%p2, %r44, 8;
	mov.f64 	%fd66, 0d0000000000000000;
	mov.b32 	%r79, 0;
	@%p2 bra 	$L__BB0_4;
	and.b32  	%r79, %r44, 2147483640;
	neg.s32 	%r77, %r79;
	add.s32 	%r53, %r3, %r44;
	add.s32 	%r76, %r53, %r2;
	shl.b32 	%r10, %r44, 3;
	shl.b32 	%r54, %r44, 1;
	add.s32 	%r75, %r50, %r54;
	mad.lo.s32 	%r74, %r44, 3, %r50;
	shl.b32 	%r55, %r44, 2;
	add.s32 	%r73, %r50, %r55;
	mad.lo.s32 	%r72, %r44, 5, %r50;
	mad.lo.s32 	%r71, %r44, 6, %r50;
	mad.lo.s32 	%r70, %r44, 7, %r50;
	mov.f64 	%fd66, 0d0000000000000000;
	mov.u32 	%r68, %r5;
	mov.u32 	%r69, %r50;
$L__BB0_3:
	.pragma "nounroll";
	mul.wide.s32 	%rd6, %r68, 8;
	add.s64 	%rd7, %rd2, %rd6;
	ld.global.f64 	%fd16, [%rd7];
	mul.wide.u32 	%rd8, %r69, 8;
	add.s64 	%rd9, %rd1, %rd8;
	ld.global.f64 	%fd17, [%rd9];
	fma.rn.f64 	%fd18, %fd16, %fd17, %fd66;
	ld.global.f64 	%fd19, [%rd7+8];
	mul.wide.u32 	%rd10, %r76, 8;
	add.s64 	%rd11, %rd1, %rd10;
	ld.global.f64 	%fd20, [%rd11];
	fma.rn.f64 	%fd21, %fd19, %fd20, %fd18;
	ld.global.f64 	%fd22, [%rd7+16];
	mul.wide.u32 	%rd12, %r75, 8;
	add.s64 	%rd13, %rd1, %rd12;
	ld.global.f64 	%fd23, [%rd13];
	fma.rn.f64 	%fd24, %fd22, %fd23, %fd21;
	ld.global.f64 	%fd25, [%rd7+24];
	mul.wide.u32 	%rd14, %r74, 8;
	add.s64 	%rd15, %rd1, %rd14;
	ld.global.f64 	%fd26, [%rd15];
	fma.rn.f64 	%fd27, %fd25, %fd26, %fd24;
	ld.global.f64 	%fd28, [%rd7+32];
	mul.wide.u32 	%rd16, %r73, 8;
	add.s64 	%rd17, %rd1, %rd16;
	ld.global.f64 	%fd29, [%rd17];
	fma.rn.f64 	%fd30, %fd28, %fd29, %fd27;
	ld.global.f64 	%fd31, [%rd7+40];
	mul.wide.u32 	%rd18, %r72, 8;
	add.s64 	%rd19, %rd1, %rd18;
	ld.global.f64 	%fd32, [%rd19];
	fma.rn.f64 	%fd33, %fd31, %fd32, %fd30;
	ld.global.f64 	%fd34, [%rd7+48];
	mul.wide.u32 	%rd20, %r71, 8;
	add.s64 	%rd21, %rd1, %rd20;
	ld.global.f64 	%fd35, [%rd21];
	fma.rn.f64 	%fd36, %fd34, %fd35, %fd33;
	ld.global.f64 	%fd37, [%rd7+56];
	mul.wide.u32 	%rd22, %r70, 8;
	add.s64 	%rd23, %rd1, %rd22;
	ld.global.f64 	%fd38, [%rd23];
	fma.rn.f64 	%fd66, %fd37, %fd38, %fd36;
	add.s32 	%r77, %r77, 8;
	add.s32 	%r76, %r76, %r10;
	add.s32 	%r75, %r75, %r10;
	add.s32 	%r74, %r74, %r10;
	add.s32 	%r73, %r73, %r10;
	add.s32 	%r72, %r72, %r10;
	add.s32 	%r71, %r71, %r10;
	add.s32 	%r70, %r70, %r10;
	add.s32 	%r69, %r69, %r10;
	add.s32 	%r68, %r68, 8;
	setp.ne.s32 	%p3, %r77, 0;
	@%p3 bra 	$L__BB0_3;
$L__BB0_4:
	setp.eq.s32 	%p4, %r6, 0;
	@%p4 bra 	$L__BB0_12;
	and.b32  	%r38, %r44, 3;
	setp.lt.u32 	%p5, %r6, 4;
	@%p5 bra 	$L__BB0_7;
	add.s32 	%r56, %r79, %r5;
	mul.wide.s32 	%rd24, %r56, 8;
	add.s64 	%rd25, %rd2, %rd24;
	ld.global.f64 	%fd40, [%rd25];
	mad.lo.s32 	%r57, %r79, %r44, %r50;
	mul.wide.u32 	%rd26, %r57, 8;
	add.s64 	%rd27, %rd1, %rd26;
	ld.global.f64 	%fd41, [%rd27];
	fma.rn.f64 	%fd42, %fd40, %fd41, %fd66;
	ld.global.f64 	%fd43, [%rd25+8];
	add.s32 	%r58, %r57, %r44;
	mul.wide.u32 	%rd28, %r58, 8;
	add.s64 	%rd29, %rd1, %rd28;
	ld.global.f64 	%fd44, [%rd29];
	fma.rn.f64 	%fd45, %fd43, %fd44, %fd42;
	ld.global.f64 	%fd46, [%rd25+16];
	add.s32 	%r59, %r58, %r44;
	mul.wide.u32 	%rd30, %r59, 8;
	add.s64 	%rd31, %rd1, %rd30;
	ld.global.f64 	%fd47, [%rd31];
	fma.rn.f64 	%fd48, %fd46, %fd47, %fd45;
	ld.global.f64 	%fd49, [%rd25+24];
	add.s32 	%r60, %r59, %r44;
	mul.wide.u32 	%rd32, %r60, 8;
	add.s64 	%rd33, %rd1, %rd32;
	ld.global.f64 	%fd50, [%rd33];
	fma.rn.f64 	%fd66, %fd49, %fd50, %fd48;
	add.s32 	%r79, %r79, 4;
$L__BB0_7:
	setp.eq.s32 	%p6, %r38, 0;
	@%p6 bra 	$L__BB0_12;
	setp.eq.s32 	%p7, %r38, 1;
	@%p7 bra 	$L__BB0_10;
	add.s32 	%r61, %r79, %r5;
	mul.wide.s32 	%rd34, %r61, 8;
	add.s64 	%rd35, %rd2, %rd34;
	ld.global.f64 	%fd52, [%rd35];
	mad.lo.s32 	%r62, %r79, %r44, %r50;
	mul.wide.u32 	%rd36, %r62, 8;
	add.s64 	%rd37, %rd1, %rd36;
	ld.global.f64 	%fd53, [%rd37];
	fma.rn.f64 	%fd54, %fd52, %fd53, %fd66;
	ld.global.f64 	%fd55, [%rd35+8];
	add.s32 	%r63, %r62, %r44;
	mul.wide.u32 	%rd38, %r63, 8;
	add.s64 	%rd39, %rd1, %rd38;
	ld.global.f64 	%fd56, [%rd39];
	fma.rn.f64 	%fd66, %fd55, %fd56, %fd54;
	add.s32 	%r79, %r79, 2;
$L__BB0_10:
	and.b32  	%r64, %r44, 1;
	setp.eq.b32 	%p8, %r64, 1;
	not.pred 	%p9, %p8;
	@%p9 bra 	$L__BB0_12;
	add.s32 	%r65, %r79, %r5;
	mul.wide.s32 	%rd40, %r65, 8;
	add.s64 	%rd41, %rd2, %rd40;
	ld.global.f64 	%fd57, [%rd41];
	mad.lo.s32 	%r66, %r79, %r44, %r50;
	mul.wide.u32 	%rd42, %r66, 8;
	add.s64 	%rd43, %rd1, %rd42;
	ld.global.f64 	%fd58, [%rd43];
	fma.rn.f64 	%fd66, %fd57, %fd58, %fd66;
$L__BB0_12:
	add.s32 	%r67, %r5, %r50;
	cvta.to.global.u64 	%rd44, %rd3;
	mul.wide.s32 	%rd45, %r67, 8;
	add.s64 	%rd46, %rd44, %rd45;
	st.global.f64 	[%rd46], %fd66;
$L__BB0_13:
	ret;

}


// ===== COMPILED SASS (sm_100) =====

	.target	sm_100

	.elftype	@"ET_EXEC"


//--------------------- .note.nv.tkinfo           --------------------------
	.section	.note.nv.tkinfo,"",@"SHT_NOTE"
	.sectionflags	@"SHF_NOTE_NV_TKINFO"
	.tkinfo
        /*0018*/ 	.word	0x00000002
        /*0030*/ 	.string	""
        /*0030*/ 	.string	"ptxas"
        /*0030*/ 	.string	"Cuda compilation tools, release 13.0, V13.0.88"
        /*0030*/ 	.string	"Build cuda_13.0.r13.0/compiler.36424714_0"
        /*0030*/ 	.string	"-arch sm_100 -m 64 "



//--------------------- .note.nv.cuinfo           --------------------------
	.section	.note.nv.cuinfo,"",@"SHT_NOTE"
	.sectionflags	@"SHF_NOTE_NV_CUINFO"
        /*0018*/ 	.short	0x0002
        /*001a*/ 	.short	0x0064
        /*001c*/ 	.short	0x0082
	.zero		2


//--------------------- .nv.info                  --------------------------
	.section	.nv.info,"",@"SHT_CUDA_INFO"
	.align	4


	//----- nvinfo : EIATTR_REGCOUNT
	.align		4
        /*0000*/ 	.byte	0x04, 0x2f
        /*0002*/ 	.short	(.L_1 - .L_0)
	.align		4
.L_0:
        /*0004*/ 	.word	index@(_Z19matrix_multiply_gpuPdS_S_i)
        /*0008*/ 	.word	0x00000020


	//----- nvinfo : EIATTR_FRAME_SIZE
	.align		4
.L_1:
        /*000c*/ 	.byte	0x04, 0x11
        /*000e*/ 	.short	(.L_3 - .L_2)
	.align		4
.L_2:
        /*0010*/ 	.word	index@(_Z19matrix_multiply_gpuPdS_S_i)
        /*0014*/ 	.word	0x00000000


	//----- nvinfo : EIATTR_MIN_STACK_SIZE
	.align		4
.L_3:
        /*0018*/ 	.byte	0x04, 0x12
        /*001a*/ 	.short	(.L_5 - .L_4)
	.align		4
.L_4:
        /*001c*/ 	.word	index@(_Z19matrix_multiply_gpuPdS_S_i)
        /*0020*/ 	.word	0x00000000
.L_5:


//--------------------- .nv.compat                --------------------------
	.section	.nv.compat,"",@"SHT_CUDA_COMPAT_INFO"
	.align	4
        /*0000*/ 	.byte	0x02, 0x09, 0x00, 0x00, 0x02, 0x02, 0x01, 0x00, 0x02, 0x05, 0x05, 0x00, 0x03, 0x07, 0x01, 0x01
        /*0010*/ 	.byte	0x02, 0x03, 0x00, 0x00, 0x02, 0x06, 0x01, 0x00, 0x04, 0x0b, 0x08, 0x00, 0x01, 0x00, 0x00, 0x00
        /*0020*/ 	.byte	0x00, 0x00, 0x00, 0x00


//--------------------- .nv.info._Z19matrix_multiply_gpuPdS_S_i --------------------------
	.section	.nv.info._Z19matrix_multiply_gpuPdS_S_i,"",@"SHT_CUDA_INFO"
	.sectionflags	@""
	.align	4


	//----- nvinfo : EIATTR_CUDA_API_VERSION
	.align		4
        /*0000*/ 	.byte	0x04, 0x37
        /*0002*/ 	.short	(.L_7 - .L_6)
.L_6:
        /*0004*/ 	.word	0x00000082


	//----- nvinfo : EIATTR_KPARAM_INFO
	.align		4
.L_7:
        /*0008*/ 	.byte	0x04, 0x17
        /*000a*/ 	.short	(.L_9 - .L_8)
.L_8:
        /*000c*/ 	.word	0x00000000
        /*0010*/ 	.short	0x0003
        /*0012*/ 	.short	0x0018
        /*0014*/ 	.byte	0x00, 0xf0, 0x11, 0x00


	//----- nvinfo : EIATTR_KPARAM_INFO
	.align		4
.L_9:
        /*0018*/ 	.byte	0x04, 0x17
        /*001a*/ 	.short	(.L_11 - .L_10)
.L_10:
        /*001c*/ 	.word	0x00000000
        /*0020*/ 	.short	0x0002
        /*0022*/ 	.short	0x0010
        /*0024*/ 	.byte	0x00, 0xf5, 0x21, 0x00


	//----- nvinfo : EIATTR_KPARAM_INFO
	.align		4
.L_11:
        /*0028*/ 	.byte	0x04, 0x17
        /*002a*/ 	.short	(.L_13 - .L_12)
.L_12:
        /*002c*/ 	.word	0x00000000
        /*0030*/ 	.short	0x0001
        /*0032*/ 	.short	0x0008
        /*0034*/ 	.byte	0x00, 0xf5, 0x21, 0x00


	//----- nvinfo : EIATTR_KPARAM_INFO
	.align		4
.L_13:
        /*0038*/ 	.byte	0x04, 0x17
        /*003a*/ 	.short	(.L_15 - .L_14)
.L_14:
        /*003c*/ 	.word	0x00000000
        /*0040*/ 	.short	0x0000
        /*0042*/ 	.short	0x0000
        /*0044*/ 	.byte	0x00, 0xf5, 0x21, 0x00


	//----- nvinfo : EIATTR_SPARSE_MMA_MASK
	.align		4
.L_15:
        /*0048*/ 	.byte	0x03, 0x50
        /*004a*/ 	.short	0x0000


	//----- nvinfo : EIATTR_MAXREG_COUNT
	.align		4
        /*004c*/ 	.byte	0x03, 0x1b
        /*004e*/ 	.short	0x00ff


	//----- nvinfo : EIATTR_MERCURY_ISA_VERSION
	.align		4
        /*0050*/ 	.byte	0x03, 0x5f
        /*0052*/ 	.short	0x0101


	//----- nvinfo : EIATTR_VRC_CTA_INIT_COUNT
	.align		4
        /*0054*/ 	.byte	0x02, 0x4a
	.zero		1
	.zero		1


	//----- nvinfo : EIATTR_EXIT_INSTR_OFFSETS
	.align		4
        /*0058*/ 	.byte	0x04, 0x1c
        /*005a*/ 	.short	(.L_17 - .L_16)


	//   ....[0]....
.L_16:
        /*005c*/ 	.word	0x000000d0


	//   ....[1]....
        /*0060*/ 	.word	0x000008f0


	//----- nvinfo : EIATTR_CBANK_PARAM_SIZE
	.align		4
.L_17:
        /*0064*/ 	.byte	0x03, 0x19
        /*0066*/ 	.short	0x001c


	//----- nvinfo : EIATTR_PARAM_CBANK
	.align		4
        /*0068*/ 	.byte	0x04, 0x0a
        /*006a*/ 	.short	(.L_19 - .L_18)
	.align		4
.L_18:
        /*006c*/ 	.word	index@(.nv.constant0._Z19matrix_multiply_gpuPdS_S_i)
        /*0070*/ 	.short	0x0380
        /*0072*/ 	.short	0x001c


	//----- nvinfo : EIATTR_SW_WAR
	.align		4
.L_19:
        /*0074*/ 	.byte	0x04, 0x36
        /*0076*/ 	.short	(.L_21 - .L_20)
.L_20:
        /*0078*/ 	.word	0x00000008
.L_21:


//--------------------- .nv.callgraph             --------------------------
	.section	.nv.callgraph,"",@"SHT_CUDA_CALLGRAPH"
	.align	4
	.sectionentsize	8
	.align		4
        /*0000*/ 	.word	0x00000000
	.align		4
        /*0004*/ 	.word	0xffffffff
	.align		4
        /*0008*/ 	.word	0x00000000
	.align		4
        /*000c*/ 	.word	0xfffffffe
	.align		4
        /*0010*/ 	.word	0x00000000
	.align		4
        /*0014*/ 	.word	0xfffffffd
	.align		4
        /*0018*/ 	.word	0x00000000
	.align		4
        /*001c*/ 	.word	0xfffffffc


//--------------------- .text._Z19matrix_multiply_gpuPdS_S_i --------------------------
	.section	.text._Z19matrix_multiply_gpuPdS_S_i,"ax",@progbits
	.align	128
        .global         _Z19matrix_multiply_gpuPdS_S_i
        .type           _Z19matrix_multiply_gpuPdS_S_i,@function
        .size           _Z19matrix_multiply_gpuPdS_S_i,(.L_x_5 - _Z19matrix_multiply_gpuPdS_S_i)
        .other          _Z19matrix_multiply_gpuPdS_S_i,@"STO_CUDA_ENTRY STV_DEFAULT"
_Z19matrix_multiply_gpuPdS_S_i:
.text._Z19matrix_multiply_gpuPdS_S_i:
[----:B------:R-:W-:Y:S01]  /*0000*/  LDC R1, c[0x0][0x37c] ;  /* 0x0000df00ff017b82 */ /* 0x000fe20000000800 */
[----:B------:R-:W0:Y:S07]  /*0010*/  S2R R0, SR_TID.X ;  /* 0x0000000000007919 */ /* 0x000e2e0000002100 */
[----:B------:R-:W1:Y:S01]  /*0020*/  S2UR UR4, SR_CTAID.Y ;  /* 0x00000000000479c3 */ /* 0x000e620000002600 */
[----:B------:R-:W2:Y:S07]  /*0030*/  S2R R8, SR_TID.Y ;  /* 0x0000000000087919 */ /* 0x000eae0000002200 */
[----:B------:R-:W0:Y:S08]  /*0040*/  S2UR UR6, SR_CTAID.X ;  /* 0x00000000000679c3 */ /* 0x000e300000002500 */
[----:B------:R-:W0:Y:S01]  /*0050*/  LDC R7, c[0x0][0x360] ;  /* 0x0000d800ff077b82 */ /* 0x000e220000000800 */
[----:B------:R-:W1:Y:S07]  /*0060*/  LDCU UR5, c[0x0][0x364] ;  /* 0x00006c80ff0577ac */ /* 0x000e6e0008000800 */
[----:B------:R-:W3:Y:S01]  /*0070*/  LDC R3, c[0x0][0x398] ;  /* 0x0000e600ff037b82 */ /* 0x000ee20000000800 */
[----:B-1----:R-:W-:Y:S01]  /*0080*/  UIMAD UR4, UR4, UR5, URZ ;  /* 0x00000005040472a4 */ /* 0x002fe2000f8e02ff */
[----:B0-----:R-:W-:-:S05]  /*0090*/  IMAD R7, R7, UR6, R0 ;  /* 0x0000000607077c24 */ /* 0x001fca000f8e0200 */
[----:B--2---:R-:W-:-:S04]  /*00a0*/  IADD3 R4, PT, PT, R8, UR4, RZ ;  /* 0x0000000408047c10 */ /* 0x004fc8000fffe0ff */
[----:B------:R-:W-:-:S04]  /*00b0*/  VIMNMX R0, PT, PT, R7, R4, !PT ;  /* 0x0000000407007248 */ /* 0x000fc80007fe0100 */
[----:B---3--:R-:W-:-:S13]  /*00c0*/  ISETP.GE.AND P0, PT, R0, R3, PT ;  /* 0x000000030000720c */ /* 0x008fda0003f06270 */
[----:B------:R-:W-:Y:S05]  /*00d0*/  @P0 EXIT ;  /* 0x000000000000094d */ /* 0x000fea0003800000 */
[C---:B------:R-:W-:Y:S01]  /*00e0*/  ISETP.GE.U32.AND P1, PT, R3.reuse, 0x8, PT ;  /* 0x000000080300780c */ /* 0x040fe20003f26070 */
[----:B------:R-:W0:Y:S01]  /*00f0*/  LDCU.64 UR6, c[0x0][0x358] ;  /* 0x00006b00ff0677ac */ /* 0x000e220008000a00 */
[----:B------:R-:W-:Y:S01]  /*0100*/  LOP3.LUT R5, R3, 0x7, RZ, 0xc0, !PT ;  /* 0x0000000703057812 */ /* 0x000fe200078ec0ff */
[----:B------:R-:W-:Y:S02]  /*0110*/  HFMA2 R6, -RZ, RZ, 0, 0 ;  /* 0x00000000ff067431 */ /* 0x000fe400000001ff */
[----:B------:R-:W-:Y:S01]  /*0120*/  IMAD R7, R7, R3, RZ ;  /* 0x0000000307077224 */ /* 0x000fe200078e02ff */
[----:B------:R-:W-:Y:S02]  /*0130*/  CS2R R22, SRZ ;  /* 0x0000000000167805 */ /* 0x000fe4000001ff00 */
[----:B------:R-:W-:-:S05]  /*0140*/  ISETP.NE.AND P0, PT, R5, RZ, PT ;  /* 0x000000ff0500720c */ /* 0x000fca0003f05270 */
[----:B------:R-:W-:Y:S08]  /*0150*/  @!P1 BRA `(.L_x_0) ;  /* 0x0000000000ec9947 */ /* 0x000ff00003800000 */
[C---:B------:R-:W-:Y:S01]  /*0160*/  LOP3.LUT R6, R3.reuse, 0x7ffffff8, RZ, 0xc0, !PT ;  /* 0x7ffffff803067812 */ /* 0x040fe200078ec0ff */
[C---:B------:R-:W-:Y:S01]  /*0170*/  IMAD R10, R3.reuse, 0x2, R4 ;  /* 0x00000002030a7824 */ /* 0x040fe200078e0204 */
[C---:B------:R-:W-:Y:S01]  /*0180*/  IADD3 R8, PT, PT, R3.reuse, UR4, R8 ;  /* 0x0000000403087c10 */ /* 0x040fe2000fffe008 */
[C-C-:B------:R-:W-:Y:S01]  /*0190*/  IMAD R9, R3.reuse, 0x3, R4.reuse ;  /* 0x0000000303097824 */ /* 0x140fe200078e0204 */
[C---:B------:R-:W-:Y:S01]  /*01a0*/  LEA R11, R3.reuse, R4, 0x2 ;  /* 0x00000004030b7211 */ /* 0x040fe200078e10ff */
[C-C-:B------:R-:W-:Y:S01]  /*01b0*/  IMAD R24, R3.reuse, 0x5, R4.reuse ;  /* 0x0000000503187824 */ /* 0x140fe200078e0204 */
[----:B------:R-:W-:Y:S01]  /*01c0*/  MOV R0, R7 ;  /* 0x0000000700007202 */ /* 0x000fe20000000f00 */
[C-C-:B------:R-:W-:Y:S01]  /*01d0*/  IMAD R25, R3.reuse, 0x6, R4.reuse ;  /* 0x0000000603197824 */ /* 0x140fe200078e0204 */
[----:B------:R-:W-:Y:S01]  /*01e0*/  CS2R R22, SRZ ;  /* 0x0000000000167805 */ /* 0x000fe2000001ff00 */
[--C-:B------:R-:W-:Y:S01]  /*01f0*/  IMAD R26, R3, 0x7, R4.reuse ;  /* 0x00000007031a7824 */ /* 0x100fe200078e0204 */
[----:B------:R-:W-:Y:S01]  /*0200*/  IADD3 R2, PT, PT, -R6, RZ, RZ ;  /* 0x000000ff06027210 */ /* 0x000fe20007ffe1ff */
[----:B------:R-:W-:-:S07]  /*0210*/  IMAD.MOV.U32 R27, RZ, RZ, R4 ;  /* 0x000000ffff1b7224 */ /* 0x000fce00078e0004 */
.L_x_1:
[----:B------:R-:W1:Y:S08]  /*0220*/  LDC.64 R20, c[0x0][0x388] ;  /* 0x0000e200ff147b82 */ /* 0x000e700000000a00 */
[----:B------:R-:W2:Y:S01]  /*0230*/  LDC.64 R12, c[0x0][0x380] ;  /* 0x0000e000ff0c7b82 */ /* 0x000ea20000000a00 */
[----:B-1----:R-:W-:-:S05]  /*0240*/  IMAD.WIDE.U32 R28, R27, 0x8, R20 ;  /* 0x000000081b1c7825 */ /* 0x002fca00078e0014 */
[----:B0-----:R-:W3:Y:S01]  /*0250*/  LDG.E.64 R18, desc[UR6][R28.64] ;  /* 0x000000061c127981 */ /* 0x001ee2000c1e1b00 */
[----:B--2---:R-:W-:-:S05]  /*0260*/  IMAD.WIDE R12, R0, 0x8, R12 ;  /* 0x00000008000c7825 */ /* 0x004fca00078e020c */
[----:B------:R-:W3:Y:S02]  /*0270*/  LDG.E.64 R14, desc[UR6][R12.64] ;  /* 0x000000060c0e7981 */ /* 0x000ee4000c1e1b00 */
[----:B---3--:R-:W-:Y:S01]  /*0280*/  DFMA R18, R14, R18, R22 ;  /* 0x000000120e12722b */ /* 0x008fe20000000016 */
[--C-:B------:R-:W-:Y:S01]  /*0290*/  IMAD.WIDE.U32 R22, R8, 0x8, R20.reuse ;  /* 0x0000000808167825 */ /* 0x100fe200078e0014 */
[----:B------:R-:W2:Y:S04]  /*02a0*/  LDG.E.64 R14, desc[UR6][R12.64+0x8] ;  /* 0x000008060c0e7981 */ /* 0x000ea8000c1e1b00 */
[----:B------:R-:W2:Y:S01]  /*02b0*/  LDG.E.64 R16, desc[UR6][R22.64] ;  /* 0x0000000616107981 */ /* 0x000ea2000c1e1b00 */
[----:B------:R-:W-:Y:S01]  /*02c0*/  IMAD.WIDE.U32 R28, R10, 0x8, R20 ;  /* 0x000000080a1c7825 */ /* 0x000fe200078e0014 */
[----:B--2---:R-:W-:-:S04]  /*02d0*/  DFMA R16, R14, R16, R18 ;  /* 0x000000100e10722b */ /* 0x004fc80000000012 */
[----:B------:R-:W2:Y:S04]  /*02e0*/  LDG.E.64 R18, desc[UR6][R28.64] ;  /* 0x000000061c127981 */ /* 0x000ea8000c1e1b00 */
[----:B------:R-:W2:Y:S01]  /*02f0*/  LDG.E.64 R14, desc[UR6][R12.64+0x10] ;  /* 0x000010060c0e7981 */ /* 0x000ea2000c1e1b00 */
[----:B------:R-:W-:Y:S01]  /*0300*/  IMAD.WIDE.U32 R22, R9, 0x8, R20 ;  /* 0x0000000809167825 */ /* 0x000fe200078e0014 */
[----:B--2---:R-:W-:-:S04]  /*0310*/  DFMA R18, R14, R18, R16 ;  /* 0x000000120e12722b */ /* 0x004fc80000000010 */
[----:B------:R0:W2:Y:S04]  /*0320*/  LDG.E.64 R16, desc[UR6][R22.64] ;  /* 0x0000000616107981 */ /* 0x0000a8000c1e1b00 */
[----:B------:R-:W2:Y:S01]  /*0330*/  LDG.E.64 R14, desc[UR6][R12.64+0x18] ;  /* 0x000018060c0e7981 */ /* 0x000ea2000c1e1b00 */
[----:B0-----:R-:W-:Y:S01]  /*0340*/  IMAD.WIDE.U32 R22, R11, 0x8, R20 ;  /* 0x000000080b167825 */ /* 0x001fe200078e0014 */
[----:B--2---:R-:W-:-:S04]  /*0350*/  DFMA R16, R14, R16, R18 ;  /* 0x000000100e10722b */ /* 0x004fc80000000012 */
[----:B------:R-:W2:Y:S04]  /*0360*/  LDG.E.64 R18, desc[UR6][R22.64] ;  /* 0x0000000616127981 */ /* 0x000ea8000c1e1b00 */
[----:B------:R-:W2:Y:S01]  /*0370*/  LDG.E.64 R14, desc[UR6][R12.64+0x20] ;  /* 0x000020060c0e7981 */ /* 0x000ea2000c1e1b00 */
[----:B------:R-:W-:-:S03]  /*0380*/  IMAD.WIDE.U32 R28, R24, 0x8, R20 ;  /* 0x00000008181c7825 */ /* 0x000fc600078e0014 */
[----:B------:R-:W3:Y:S01]  /*0390*/  LDG.E.64 R22, desc[UR6][R12.64+0x38] ;  /* 0x000038060c167981 */ /* 0x000ee2000c1e1b00 */
[----:B--2---:R-:W-:-:S03]  /*03a0*/  DFMA R18, R14, R18, R16 ;  /* 0x000000120e12722b */ /* 0x004fc60000000010 */
[----:B------:R-:W2:Y:S04]  /*03b0*/  LDG.E.64 R14, desc[UR6][R28.64] ;  /* 0x000000061c0e7981 */ /* 0x000ea8000c1e1b00 */
[----:B------:R-:W2:Y:S01]  /*03c0*/  LDG.E.64 R16, desc[UR6][R12.64+0x28] ;  /* 0x000028060c107981 */ /* 0x000ea2000c1e1b00 */
[----:B------:R-:W-:Y:S01]  /*03d0*/  IADD3 R2, PT, PT, R2, 0x8, RZ ;  /* 0x0000000802027810 */ /* 0x000fe20007ffe0ff */
[----:B--2---:R-:W-:Y:S01]  /*03e0*/  DFMA R14, R16, R14, R18 ;  /* 0x0000000e100e722b */ /* 0x004fe20000000012 */
[--C-:B------:R-:W-:Y:S01]  /*03f0*/  IMAD.WIDE.U32 R16, R25, 0x8, R20.reuse ;  /* 0x0000000819107825 */ /* 0x100fe200078e0014 */
[----:B------:R-:W2:Y:S03]  /*0400*/  LDG.E.64 R18, desc[UR6][R12.64+0x30] ;  /* 0x000030060c127981 */ /* 0x000ea6000c1e1b00 */
[----:B------:R-:W-:-:S02]  /*0410*/  IMAD.WIDE.U32 R20, R26, 0x8, R20 ;  /* 0x000000081a147825 */ /* 0x000fc400078e0014 */
[----:B------:R-:W2:Y:S04]  /*0420*/  LDG.E.64 R16, desc[UR6][R16.64] ;  /* 0x0000000610107981 */ /* 0x000ea8000c1e1b00 */
[----:B------:R-:W3:Y:S01]  /*0430*/  LDG.E.64 R20, desc[UR6][R20.64] ;  /* 0x0000000614147981 */ /* 0x000ee2000c1e1b00 */
[----:B------:R-:W-:Y:S01]  /*0440*/  ISETP.NE.AND P1, PT, R2, RZ, PT ;  /* 0x000000ff0200720c */ /* 0x000fe20003f25270 */
[----:B------:R-:W-:Y:S01]  /*0450*/  VIADD R0, R0, 0x8 ;  /* 0x0000000800007836 */ /* 0x000fe20000000000 */
[C---:B------:R-:W-:Y:S01]  /*0460*/  LEA R8, R3.reuse, R8, 0x3 ;  /* 0x0000000803087211 */ /* 0x040fe200078e18ff */
[C---:B------:R-:W-:Y:S01]  /*0470*/  IMAD R9, R3.reuse, 0x8, R9 ;  /* 0x0000000803097824 */ /* 0x040fe200078e0209 */
[C---:B------:R-:W-:Y:S01]  /*0480*/  LEA R10, R3.reuse, R10, 0x3 ;  /* 0x0000000a030a7211 */ /* 0x040fe200078e18ff */
[C---:B------:R-:W-:Y:S01]  /*0490*/  IMAD R26, R3.reuse, 0x8, R26 ;  /* 0x00000008031a7824 */ /* 0x040fe200078e021a */
[----:B------:R-:W-:-:S02]  /*04a0*/  LEA R11, R3, R11, 0x3 ;  /* 0x0000000b030b7211 */ /* 0x000fc400078e18ff */
[C---:B------:R-:W-:Y:S02]  /*04b0*/  LEA R24, R3.reuse, R24, 0x3 ;  /* 0x0000001803187211 */ /* 0x040fe400078e18ff */
[C---:B------:R-:W-:Y:S02]  /*04c0*/  LEA R25, R3.reuse, R25, 0x3 ;  /* 0x0000001903197211 */ /* 0x040fe400078e18ff */
[----:B------:R-:W-:Y:S01]  /*04d0*/  LEA R27, R3, R27, 0x3 ;  /* 0x0000001b031b7211 */ /* 0x000fe200078e18ff */
[----:B--2---:R-:W-:-:S08]  /*04e0*/  DFMA R14, R18, R16, R14 ;  /* 0x00000010120e722b */ /* 0x004fd0000000000e */
[----:B---3--:R-:W-:Y:S01]  /*04f0*/  DFMA R22, R22, R20, R14 ;  /* 0x000000141616722b */ /* 0x008fe2000000000e */
[----:B------:R-:W-:Y:S10]  /*0500*/  @P1 BRA `(.L_x_1) ;  /* 0xfffffffc00441947 */ /* 0x000ff4000383ffff */
.L_x_0:
[----:B------:R-:W-:Y:S05]  /*0510*/  @!P0 BRA `(.L_x_2) ;  /* 0x0000000000e48947 */ /* 0x000fea0003800000 */
[----:B------:R-:W-:Y:S02]  /*0520*/  ISETP.GE.U32.AND P0, PT, R5, 0x4, PT ;  /* 0x000000040500780c */ /* 0x000fe40003f06070 */
[----:B------:R-:W-:-:S04]  /*0530*/  LOP3.LUT R0, R3, 0x3, RZ, 0xc0, !PT ;  /* 0x0000000303007812 */ /* 0x000fc800078ec0ff */
[----:B------:R-:W-:-:S07]  /*0540*/  ISETP.NE.AND P1, PT, R0, RZ, PT ;  /* 0x000000ff0000720c */ /* 0x000fce0003f25270 */
[----:B------:R-:W-:Y:S06]  /*0550*/  @!P0 BRA `(.L_x_3) ;  /* 0x0000000000648947 */ /* 0x000fec0003800000 */
[----:B------:R-:W1:Y:S01]  /*0560*/  LDC.64 R24, c[0x0][0x388] ;  /* 0x0000e200ff187b82 */ /* 0x000e620000000a00 */
[----:B------:R-:W-:Y:S01]  /*0570*/  IADD3 R5, PT, PT, R7, R6, RZ ;  /* 0x0000000607057210 */ /* 0x000fe20007ffe0ff */
[----:B------:R-:W-:-:S06]  /*0580*/  IMAD R2, R6, R3, R4 ;  /* 0x0000000306027224 */ /* 0x000fcc00078e0204 */
[----:B------:R-:W2:Y:S01]  /*0590*/  LDC.64 R20, c[0x0][0x380] ;  /* 0x0000e000ff147b82 */ /* 0x000ea20000000a00 */
[C---:B-1----:R-:W-:Y:S01]  /*05a0*/  IMAD.WIDE.U32 R10, R2.reuse, 0x8, R24 ;  /* 0x00000008020a7825 */ /* 0x042fe200078e0018 */
[----:B------:R-:W-:-:S05]  /*05b0*/  IADD3 R2, PT, PT, R2, R3, RZ ;  /* 0x0000000302027210 */ /* 0x000fca0007ffe0ff */
[----:B0-----:R-:W3:Y:S01]  /*05c0*/  LDG.E.64 R10, desc[UR6][R10.64] ;  /* 0x000000060a0a7981 */ /* 0x001ee2000c1e1b00 */
[----:B--2---:R-:W-:-:S05]  /*05d0*/  IMAD.WIDE R20, R5, 0x8, R20 ;  /* 0x0000000805147825 */ /* 0x004fca00078e0214 */
[----:B------:R-:W3:Y:S01]  /*05e0*/  LDG.E.64 R8, desc[UR6][R20.64] ;  /* 0x0000000614087981 */ /* 0x000ee2000c1e1b00 */
[----:B------:R-:W-:-:S03]  /*05f0*/  IMAD.WIDE.U32 R14, R2, 0x8, R24 ;  /* 0x00000008020e7825 */ /* 0x000fc600078e0018 */
[----:B------:R-:W2:Y:S01]  /*0600*/  LDG.E.64 R12, desc[UR6][R20.64+0x8] ;  /* 0x00000806140c7981 */ /* 0x000ea2000c1e1b00 */
[----:B------:R-:W-:-:S03]  /*0610*/  IMAD.IADD R2, R2, 0x1, R3 ;  /* 0x0000000102027824 */ /* 0x000fc600078e0203 */
[----:B------:R-:W2:Y:S01]  /*0620*/  LDG.E.64 R14, desc[UR6][R14.64] ;  /* 0x000000060e0e7981 */ /* 0x000ea2000c1e1b00 */
[C-C-:B------:R-:W-:Y:S01]  /*0630*/  IMAD.WIDE.U32 R18, R2.reuse, 0x8, R24.reuse ;  /* 0x0000000802127825 */ /* 0x140fe200078e0018 */
[----:B------:R-:W-:Y:S02]  /*0640*/  IADD3 R5, PT, PT, R2, R3, RZ ;  /* 0x0000000302057210 */ /* 0x000fe40007ffe0ff */
[----:B------:R-:W4:Y:S04]  /*0650*/  LDG.E.64 R16, desc[UR6][R20.64+0x10] ;  /* 0x0000100614107981 */ /* 0x000f28000c1e1b00 */
[----:B------:R-:W4:Y:S01]  /*0660*/  LDG.E.64 R18, desc[UR6][R18.64] ;  /* 0x0000000612127981 */ /* 0x000f22000c1e1b00 */
[----:B------:R-:W-:-:S03]  /*0670*/  IMAD.WIDE.U32 R24, R5, 0x8, R24 ;  /* 0x0000000805187825 */ /* 0x000fc600078e0018 */
[----:B------:R-:W5:Y:S04]  /*0680*/  LDG.E.64 R26, desc[UR6][R20.64+0x18] ;  /* 0x00001806141a7981 */ /* 0x000f68000c1e1b00 */
[----:B------:R-:W5:Y:S01]  /*0690*/  LDG.E.64 R24, desc[UR6][R24.64] ;  /* 0x0000000618187981 */ /* 0x000f62000c1e1b00 */
[----:B------:R-:W-:Y:S01]  /*06a0*/  IADD3 R6, PT, PT, R6, 0x4, RZ ;  /* 0x0000000406067810 */ /* 0x000fe20007ffe0ff */
[----:B---3--:R-:W-:-:S08]  /*06b0*/  DFMA R8, R8, R10, R22 ;  /* 0x0000000a0808722b */ /* 0x008fd00000000016 */
[----:B--2---:R-:W-:-:S08]  /*06c0*/  DFMA R8, R12, R14, R8 ;  /* 0x0000000e0c08722b */ /* 0x004fd00000000008 */
[----:B----4-:R-:W-:-:S08]  /*06d0*/  DFMA R8, R16, R18, R8 ;  /* 0x000000121008722b */ /* 0x010fd00000000008 */
[----:B-----5:R-:W-:-:S11]  /*06e0*/  DFMA R22, R26, R24, R8 ;  /* 0x000000181a16722b */ /* 0x020fd60000000008 */
.L_x_3:
[----:B------:R-:W-:Y:S05]  /*06f0*/  @!P1 BRA `(.L_x_2) ;  /* 0x00000000006c9947 */ /* 0x000fea0003800000 */
[----:B------:R-:W1:Y:S01]  /*0700*/  LDC.64 R16, c[0x0][0x388] ;  /* 0x0000e200ff107b82 */ /* 0x000e620000000a00 */
[----:B------:R-:W-:Y:S02]  /*0710*/  ISETP.NE.AND P0, PT, R0, 0x1, PT ;  /* 0x000000010000780c */ /* 0x000fe40003f05270 */
[----:B------:R-:W-:-:S04]  /*0720*/  LOP3.LUT R2, R3, 0x1, RZ, 0xc0, !PT ;  /* 0x0000000103027812 */ /* 0x000fc800078ec0ff */
[----:B------:R-:W-:Y:S01]  /*0730*/  ISETP.NE.U32.AND P1, PT, R2, 0x1, PT ;  /* 0x000000010200780c */ /* 0x000fe20003f25070 */
[----:B------:R-:W2:Y:S06]  /*0740*/  LDC.64 R18, c[0x0][0x380] ;  /* 0x0000e000ff127b82 */ /* 0x000eac0000000a00 */
[----:B------:R-:W-:Y:S01]  /*0750*/  @P0 IMAD R0, R6, R3, R4 ;  /* 0x0000000306000224 */ /* 0x000fe200078e0204 */
[----:B------:R-:W-:Y:S01]  /*0760*/  @P0 IADD3 R5, PT, PT, R7, R6, RZ ;  /* 0x0000000607050210 */ /* 0x000fe20007ffe0ff */
[----:B------:R-:W3:Y:S08]  /*0770*/  LDC.64 R14, c[0x0][0x380] ;  /* 0x0000e000ff0e7b82 */ /* 0x000ef00000000a00 */
[----:B------:R-:W4:Y:S01]  /*0780*/  LDC.64 R12, c[0x0][0x388] ;  /* 0x0000e200ff0c7b82 */ /* 0x000f220000000a00 */
[----:B-1----:R-:W-:Y:S01]  /*0790*/  @P0 IMAD.WIDE.U32 R8, R0, 0x8, R16 ;  /* 0x0000000800080825 */ /* 0x002fe200078e0010 */
[----:B------:R-:W-:-:S05]  /*07a0*/  @P0 IADD3 R6, PT, PT, R6, 0x2, RZ ;  /* 0x0000000206060810 */ /* 0x000fca0007ffe0ff */
[----:B0-----:R-:W5:Y:S01]  /*07b0*/  @P0 LDG.E.64 R8, desc[UR6][R8.64] ;  /* 0x0000000608080981 */ /* 0x001f62000c1e1b00 */
[----:B--2---:R-:W-:-:S04]  /*07c0*/  @P0 IMAD.WIDE R18, R5, 0x8, R18 ;  /* 0x0000000805120825 */ /* 0x004fc800078e0212 */
[----:B------:R-:W-:Y:S01]  /*07d0*/  @P0 IMAD.IADD R5, R0, 0x1, R3 ;  /* 0x0000000100050824 */ /* 0x000fe200078e0203 */
[----:B------:R-:W5:Y:S03]  /*07e0*/  @P0 LDG.E.64 R10, desc[UR6][R18.64] ;  /* 0x00000006120a0981 */ /* 0x000f66000c1e1b00 */
[----:B------:R-:W-:Y:S01]  /*07f0*/  @P0 IMAD.WIDE.U32 R16, R5, 0x8, R16 ;  /* 0x0000000805100825 */ /* 0x000fe200078e0010 */
[----:B------:R-:W-:-:S03]  /*0800*/  @!P1 IADD3 R5, PT, PT, R7, R6, RZ ;  /* 0x0000000607059210 */ /* 0x000fc60007ffe0ff */
[----:B------:R-:W-:Y:S02]  /*0810*/  @!P1 IMAD R21, R6, R3, R4 ;  /* 0x0000000306159224 */ /* 0x000fe400078e0204 */
[----:B------:R-:W2:Y:S01]  /*0820*/  @P0 LDG.E.64 R2, desc[UR6][R18.64+0x8] ;  /* 0x0000080612020981 */ /* 0x000ea2000c1e1b00 */
[----:B---3--:R-:W-:-:S03]  /*0830*/  @!P1 IMAD.WIDE R14, R5, 0x8, R14 ;  /* 0x00000008050e9825 */ /* 0x008fc600078e020e */
[----:B------:R-:W2:Y:S01]  /*0840*/  @P0 LDG.E.64 R16, desc[UR6][R16.64] ;  /* 0x0000000610100981 */ /* 0x000ea2000c1e1b00 */
[----:B----4-:R-:W-:-:S03]  /*0850*/  @!P1 IMAD.WIDE.U32 R12, R21, 0x8, R12 ;  /* 0x00000008150c9825 */ /* 0x010fc600078e000c */
[----:B------:R-:W3:Y:S04]  /*0860*/  @!P1 LDG.E.64 R14, desc[UR6][R14.64] ;  /* 0x000000060e0e9981 */ /* 0x000ee8000c1e1b00 */
[----:B------:R-:W3:Y:S01]  /*0870*/  @!P1 LDG.E.64 R12, desc[UR6][R12.64] ;  /* 0x000000060c0c9981 */ /* 0x000ee2000c1e1b00 */
[----:B-----5:R-:W-:-:S08]  /*0880*/  @P0 DFMA R8, R10, R8, R22 ;  /* 0x000000080a08022b */ /* 0x020fd00000000016 */
[----:B--2---:R-:W-:-:S08]  /*0890*/  @P0 DFMA R22, R2, R16, R8 ;  /* 0x000000100216022b */ /* 0x004fd00000000008 */
[----:B---3--:R-:W-:-:S11]  /*08a0*/  @!P1 DFMA R22, R14, R12, R22 ;  /* 0x0000000c0e16922b */ /* 0x008fd60000000016 */
.L_x_2:
[----:B------:R-:W1:Y:S01]  /*08b0*/  LDC.64 R2, c[0x0][0x390] ;  /* 0x0000e400ff027b82 */ /* 0x000e620000000a00 */
[----:B------:R-:W-:-:S05]  /*08c0*/  IADD3 R7, PT, PT, R4, R7, RZ ;  /* 0x0000000704077210 */ /* 0x000fca0007ffe0ff */
[----:B-1----:R-:W-:-:S05]  /*08d0*/  IMAD.WIDE R2, R7, 0x8, R2 ;  /* 0x0000000807027825 */ /* 0x002fca00078e0202 */
[----:B0-----:R-:W-:Y:S01]  /*08e0*/  STG.E.64 desc[UR6][R2.64], R22 ;  /* 0x0000001602007986 */ /* 0x001fe2000c101b06 */
[----:B------:R-:W-:Y:S05]  /*08f0*/  EXIT ;  /* 0x000000000000794d */ /* 0x000fea0003800000 */
.L_x_4:
[----:B------:R-:W-:-:S00]  /*0900*/  BRA `(.L_x_4) ;  /* 0xfffffffc00fc7947 */ /* 0x000fc0000383ffff */
[----:B------:R-:W-:-:S00]  /*0910*/  NOP ;  /* 0x0000000000007918 */ /* 0x000fc00000000000 */
        /* <DEDUP_REMOVED lines=14> */
.L_x_5:


//--------------------- .nv.shared.reserved.0     --------------------------
	.section	.nv.shared.reserved.0,"aw",@nobits
	.weak		__nv_reservedSMEM_offset_0_alias
	.size		__nv_reservedSMEM_offset_0_alias, 0, 64
	.other		__nv_reservedSMEM_offset_0_alias,@"STO_CUDA_RESERVED_SHARED STV_DEFAULT"
__nv_reservedSMEM_offset_0_alias:
	.zero		0
	.zero		64


//--------------------- .nv.constant0._Z19matrix_multiply_gpuPdS_S_i --------------------------
	.section	.nv.constant0._Z19matrix_multiply_gpuPdS_S_i,"a",@progbits
	.sectionflags	@""
	.align	4
.nv.constant0._Z19matrix_multiply_gpuPdS_S_i:
	.zero		924


//--------------------- SYMBOLS --------------------------

	.type		.nv.reservedSmem.offset0,@object
	.size		.nv.reservedSmem.offset0,0x4
